	.headerflags	@"EF_CUDA_TEXMODE_UNIFIED EF_CUDA_64BIT_ADDRESS EF_CUDA_ACCELERATORS EF_CUDA_SM90 EF_CUDA_VIRTUAL_SM(EF_CUDA_SM90)"
	.elftype	@"ET_EXEC"


//--------------------- .nv.info                  --------------------------
	.section	.nv.info,"",@"SHT_CUDA_INFO"
	.align	4


	//----- nvinfo : EIATTR_REGCOUNT
	.align		4
        /*0000*/ 	.byte	0x04, 0x2f
        /*0002*/ 	.short	(.L_3 - .L_2)
	.align		4
.L_2:
        /*0004*/ 	.word	index@(triton_poi_fused__native_batch_norm_legit_no_training_silu_24)
        /*0008*/ 	.word	0x00000028


	//----- nvinfo : EIATTR_MIN_STACK_SIZE
	.align		4
.L_3:
        /*000c*/ 	.byte	0x04, 0x12
        /*000e*/ 	.short	(.L_5 - .L_4)
	.align		4
.L_4:
        /*0010*/ 	.word	index@(triton_poi_fused__native_batch_norm_legit_no_training_silu_24)
        /*0014*/ 	.word	0x00000000


	//----- nvinfo : EIATTR_FRAME_SIZE
	.align		4
.L_5:
        /*0018*/ 	.byte	0x04, 0x11
        /*001a*/ 	.short	(.L_7 - .L_6)
	.align		4
.L_6:
        /*001c*/ 	.word	index@(triton_poi_fused__native_batch_norm_legit_no_training_silu_24)
        /*0020*/ 	.word	0x00000000


	//----- nvinfo : EIATTR_MIN_STACK_SIZE
	.align		4
.L_7:
        /*0024*/ 	.byte	0x04, 0x12
        /*0026*/ 	.short	(.L_9 - .L_8)
	.align		4
.L_8:
        /*0028*/ 	.word	index@(triton_poi_fused__native_batch_norm_legit_no_training_silu_24)
        /*002c*/ 	.word	0x00000000
.L_9:


//--------------------- .nv.info.triton_poi_fused__native_batch_norm_legit_no_training_silu_24 --------------------------
	.section	.nv.info.triton_poi_fused__native_batch_norm_legit_no_training_silu_24,"",@"SHT_CUDA_INFO"
	.sectionflags	@""
	.align	4


	//----- nvinfo : EIATTR_CUDA_API_VERSION
	.align		4
        /*0000*/ 	.byte	0x04, 0x37
        /*0002*/ 	.short	(.L_11 - .L_10)
.L_10:
        /*0004*/ 	.word	0x0000007c


	//----- nvinfo : EIATTR_KPARAM_INFO
	.align		4
.L_11:
        /*0008*/ 	.byte	0x04, 0x17
        /*000a*/ 	.short	(.L_13 - .L_12)
.L_12:
        /*000c*/ 	.word	0x00000000
        /*0010*/ 	.short	0x0007
        /*0012*/ 	.short	0x0034
        /*0014*/ 	.byte	0x00, 0xf0, 0x11, 0x00


	//----- nvinfo : EIATTR_KPARAM_INFO
	.align		4
.L_13:
        /*0018*/ 	.byte	0x04, 0x17
        /*001a*/ 	.short	(.L_15 - .L_14)
.L_14:
        /*001c*/ 	.word	0x00000000
        /*0020*/ 	.short	0x0006
        /*0022*/ 	.short	0x0030
        /*0024*/ 	.byte	0x00, 0xf0, 0x11, 0x00


	//----- nvinfo : EIATTR_KPARAM_INFO
	.align		4
.L_15:
        /*0028*/ 	.byte	0x04, 0x17
        /*002a*/ 	.short	(.L_17 - .L_16)
.L_16:
        /*002c*/ 	.word	0x00000000
        /*0030*/ 	.short	0x0005
        /*0032*/ 	.short	0x0028
        /*0034*/ 	.byte	0x00, 0xf4, 0x21, 0x00


	//----- nvinfo : EIATTR_KPARAM_INFO
	.align		4
.L_17:
        /*0038*/ 	.byte	0x04, 0x17
        /*003a*/ 	.short	(.L_19 - .L_18)
.L_18:
        /*003c*/ 	.word	0x00000000
        /*0040*/ 	.short	0x0004
        /*0042*/ 	.short	0x0020
        /*0044*/ 	.byte	0x00, 0xf4, 0x21, 0x00


	//----- nvinfo : EIATTR_KPARAM_INFO
	.align		4
.L_19:
        /*0048*/ 	.byte	0x04, 0x17
        /*004a*/ 	.short	(.L_21 - .L_20)
.L_20:
        /*004c*/ 	.word	0x00000000
        /*0050*/ 	.short	0x0003
        /*0052*/ 	.short	0x0018
        /*0054*/ 	.byte	0x00, 0xf4, 0x21, 0x00


	//----- nvinfo : EIATTR_KPARAM_INFO
	.align		4
.L_21:
        /*0058*/ 	.byte	0x04, 0x17
        /*005a*/ 	.short	(.L_23 - .L_22)
.L_22:
        /*005c*/ 	.word	0x00000000
        /*0060*/ 	.short	0x0002
        /*0062*/ 	.short	0x0010
        /*0064*/ 	.byte	0x00, 0xf4, 0x21, 0x00


	//----- nvinfo : EIATTR_KPARAM_INFO
	.align		4
.L_23:
        /*0068*/ 	.byte	0x04, 0x17
        /*006a*/ 	.short	(.L_25 - .L_24)
.L_24:
        /*006c*/ 	.word	0x00000000
        /*0070*/ 	.short	0x0001
        /*0072*/ 	.short	0x0008
        /*0074*/ 	.byte	0x00, 0xf4, 0x21, 0x00


	//----- nvinfo : EIATTR_KPARAM_INFO
	.align		4
.L_25:
        /*0078*/ 	.byte	0x04, 0x17
        /*007a*/ 	.short	(.L_27 - .L_26)
.L_26:
        /*007c*/ 	.word	0x00000000
        /*0080*/ 	.short	0x0000
        /*0082*/ 	.short	0x0000
        /*0084*/ 	.byte	0x00, 0xf4, 0x21, 0x00


	//----- nvinfo : EIATTR_SPARSE_MMA_MASK
	.align		4
.L_27:
        /*0088*/ 	.byte	0x03, 0x50
        /*008a*/ 	.short	0x0000


	//----- nvinfo : EIATTR_MAXREG_COUNT
	.align		4
        /*008c*/ 	.byte	0x03, 0x1b
        /*008e*/ 	.short	0x00ff


	//----- nvinfo : EIATTR_EXIT_INSTR_OFFSETS
	.align		4
        /*0090*/ 	.byte	0x04, 0x1c
        /*0092*/ 	.short	(.L_29 - .L_28)


	//   ....[0]....
.L_28:
        /*0094*/ 	.word	0x00001bf0


	//   ....[1]....
        /*0098*/ 	.word	0x00001c40


	//----- nvinfo : EIATTR_REQNTID
	.align		4
.L_29:
        /*009c*/ 	.byte	0x04, 0x10
        /*009e*/ 	.short	(.L_31 - .L_30)
.L_30:
        /*00a0*/ 	.word	0x00000100
        /*00a4*/ 	.word	0x00000001
        /*00a8*/ 	.word	0x00000001


	//----- nvinfo : EIATTR_CBANK_PARAM_SIZE
	.align		4
.L_31:
        /*00ac*/ 	.byte	0x03, 0x19
        /*00ae*/ 	.short	0x0038


	//----- nvinfo : EIATTR_PARAM_CBANK
	.align		4
        /*00b0*/ 	.byte	0x04, 0x0a
        /*00b2*/ 	.short	(.L_33 - .L_32)
	.align		4
.L_32:
        /*00b4*/ 	.word	index@(.nv.constant0.triton_poi_fused__native_batch_norm_legit_no_training_silu_24)
        /*00b8*/ 	.short	0x0210
        /*00ba*/ 	.short	0x0038


	//----- nvinfo : EIATTR_SW_WAR
	.align		4
.L_33:
        /*00bc*/ 	.byte	0x04, 0x36
        /*00be*/ 	.short	(.L_35 - .L_34)
.L_34:
        /*00c0*/ 	.word	0x00000008
.L_35:


//--------------------- .nv.callgraph             --------------------------
	.section	.nv.callgraph,"",@"SHT_CUDA_CALLGRAPH"
	.align	4
	.sectionentsize	8
	.align		4
        /*0000*/ 	.word	0x00000000
	.align		4
        /*0004*/ 	.word	0xffffffff
	.align		4
        /*0008*/ 	.word	0x00000000
	.align		4
        /*000c*/ 	.word	0xfffffffe
	.align		4
        /*0010*/ 	.word	0x00000000
	.align		4
        /*0014*/ 	.word	0xfffffffd
	.align		4
        /*0018*/ 	.word	0x00000000
	.align		4
        /*001c*/ 	.word	0xfffffffc


//--------------------- .nv.constant4             --------------------------
	.section	.nv.constant4,"a",@progbits
	.align	8
	.align		8
.nv.constant4:
        /*0000*/ 	.dword	_$_str
	.align		8
        /*0008*/ 	.dword	_$_str_$_2


//--------------------- .text.triton_poi_fused__native_batch_norm_legit_no_training_silu_24 --------------------------
	.section	.text.triton_poi_fused__native_batch_norm_legit_no_training_silu_24,"ax",@progbits
	.sectionflags	@"SHF_BARRIERS=1"
	.align	128
        .global         triton_poi_fused__native_batch_norm_legit_no_training_silu_24
        .type           triton_poi_fused__native_batch_norm_legit_no_training_silu_24,@function
        .size           triton_poi_fused__native_batch_norm_legit_no_training_silu_24,(.L_x_1 - triton_poi_fused__native_batch_norm_legit_no_training_silu_24)
        .other          triton_poi_fused__native_batch_norm_legit_no_training_silu_24,@"STO_CUDA_ENTRY STV_DEFAULT"
triton_poi_fused__native_batch_norm_legit_no_training_silu_24:
.text.triton_poi_fused__native_batch_norm_legit_no_training_silu_24:
[----:B------:R-:W0:Y:S01]  /*0000*/  LDC R1, c[0x0][0x28] ;  /* 0x00000a00ff017b82 */ /* 0x000e220000000800 */
[----:B------:R-:W1:Y:S07]  /*0010*/  S2R R0, SR_CTAID.X ;  /* 0x0000000000007919 */ /* 0x000e6e0000002500 */
[----:B------:R-:W2:Y:S01]  /*0020*/  LDC.64 R36, c[0x0][0x210] ;  /* 0x00008400ff247b82 */ /* 0x000ea20000000a00 */
[----:B------:R-:W-:Y:S02]  /*0030*/  CS2R R4, SRZ ;  /* 0x0000000000047805 */ /* 0x000fe4000001ff00 */
[----:B------:R-:W-:Y:S01]  /*0040*/  CS2R R6, SRZ ;  /* 0x0000000000067805 */ /* 0x000fe2000001ff00 */
[----:B------:R-:W3:Y:S01]  /*0050*/  S2R R2, SR_TID.X ;  /* 0x0000000000027919 */ /* 0x000ee20000002100 */
[----:B------:R-:W-:-:S02]  /*0060*/  CS2R R8, SRZ ;  /* 0x0000000000087805 */ /* 0x000fc4000001ff00 */
[----:B------:R-:W-:Y:S01]  /*0070*/  CS2R R10, SRZ ;  /* 0x00000000000a7805 */ /* 0x000fe2000001ff00 */
[----:B------:R-:W-:Y:S01]  /*0080*/  ULDC.64 UR6, c[0x0][0x208] ;  /* 0x0000820000067ab9 */ /* 0x000fe20000000a00 */
[----:B------:R-:W4:Y:S01]  /*0090*/  S2R R32, SR_CTAID.Y ;  /* 0x0000000000207919 */ /* 0x000f220000002600 */
[----:B------:R-:W5:Y:S01]  /*00a0*/  LDC.64 R16, c[0x0][0x218] ;  /* 0x00008600ff107b82 */ /* 0x000f620000000a00 */
[----:B------:R-:W-:Y:S02]  /*00b0*/  CS2R R12, SRZ ;  /* 0x00000000000c7805 */ /* 0x000fe4000001ff00 */
[----:B------:R-:W-:-:S05]  /*00c0*/  CS2R R14, SRZ ;  /* 0x00000000000e7805 */ /* 0x000fca000001ff00 */
[----:B------:R-:W2:Y:S01]  /*00d0*/  LDC.64 R28, c[0x0][0x220] ;  /* 0x00008800ff1c7b82 */ /* 0x000ea20000000a00 */
[----:B-1----:R-:W-:Y:S02]  /*00e0*/  SHF.L.U32 R0, R0, 0x6, RZ ;  /* 0x0000000600007819 */ /* 0x002fe400000006ff */
[----:B---3--:R-:W-:Y:S02]  /*00f0*/  SHF.L.U32 R3, R2, 0x2, RZ ;  /* 0x0000000202037819 */ /* 0x008fe400000006ff */
[----:B------:R-:W-:Y:S02]  /*0100*/  SHF.R.U32.HI R19, RZ, 0x4, R2 ;  /* 0x00000004ff137819 */ /* 0x000fe40000011602 */
[----:B----4-:R-:W-:Y:S02]  /*0110*/  SHF.L.U32 R32, R32, 0x6, RZ ;  /* 0x0000000620207819 */ /* 0x010fe400000006ff */
[----:B------:R-:W-:Y:S02]  /*0120*/  LOP3.LUT R33, R0, 0x3c, R3, 0xf8, !PT ;  /* 0x0000003c00217812 */ /* 0x000fe400078ef803 */
[----:B------:R-:W-:-:S02]  /*0130*/  SGXT.U32 R19, R19, 0x4 ;  /* 0x000000041313781a */ /* 0x000fc40000000000 */
[C---:B------:R-:W-:Y:S01]  /*0140*/  ISETP.GE.AND P0, PT, R33.reuse, 0x100, PT ;  /* 0x000001002100780c */ /* 0x040fe20003f06270 */
[----:B-----5:R-:W-:Y:S01]  /*0150*/  IMAD.WIDE R34, R33, 0x4, R16 ;  /* 0x0000000421227825 */ /* 0x020fe200078e0210 */
[----:B------:R-:W-:Y:S02]  /*0160*/  LOP3.LUT R20, R32, 0x10, R19, 0xfe, !PT ;  /* 0x0000001020147812 */ /* 0x000fe400078efe13 */
[----:B------:R-:W-:Y:S02]  /*0170*/  LOP3.LUT R22, R32, 0x20, R19, 0xfe, !PT ;  /* 0x0000002020167812 */ /* 0x000fe400078efe13 */
[----:B------:R-:W-:Y:S02]  /*0180*/  LOP3.LUT R18, R32, R19, RZ, 0xfc, !PT ;  /* 0x0000001320127212 */ /* 0x000fe400078efcff */
[----:B------:R-:W-:Y:S02]  /*0190*/  LOP3.LUT R24, R32, 0x30, R19, 0xfe, !PT ;  /* 0x0000003020187812 */ /* 0x000fe400078efe13 */
[----:B------:R-:W-:-:S02]  /*01a0*/  ISETP.LT.AND P2, PT, R20, 0x100, !P0 ;  /* 0x000001001400780c */ /* 0x000fc40004741270 */
[----:B------:R-:W-:Y:S02]  /*01b0*/  ISETP.LT.AND P3, PT, R22, 0x100, !P0 ;  /* 0x000001001600780c */ /* 0x000fe40004761270 */
[----:B------:R-:W-:Y:S02]  /*01c0*/  CS2R R16, SRZ ;  /* 0x0000000000107805 */ /* 0x000fe4000001ff00 */
[-C--:B------:R-:W-:Y:S01]  /*01d0*/  LEA R25, R20, R33.reuse, 0x8 ;  /* 0x0000002114197211 */ /* 0x080fe200078e40ff */
[----:B------:R1:W3:Y:S01]  /*01e0*/  @!P0 LDG.E.EL.128 R12, desc[UR6][R34.64] ;  /* 0x00000006220c8981 */ /* 0x0002e2000c2e1d00 */
[-C--:B------:R-:W-:Y:S02]  /*01f0*/  LEA R27, R22, R33.reuse, 0x8 ;  /* 0x00000021161b7211 */ /* 0x080fe400078e40ff */
[-C--:B------:R-:W-:Y:S02]  /*0200*/  LEA R31, R18, R33.reuse, 0x8 ;  /* 0x00000021121f7211 */ /* 0x080fe400078e40ff */
[C---:B------:R-:W-:Y:S01]  /*0210*/  ISETP.LT.AND P4, PT, R24.reuse, 0x100, !P0 ;  /* 0x000001001800780c */ /* 0x040fe20004781270 */
[----:B--2---:R-:W-:Y:S01]  /*0220*/  IMAD.WIDE R26, R27, 0x4, R36 ;  /* 0x000000041b1a7825 */ /* 0x004fe200078e0224 */
[----:B------:R-:W-:-:S02]  /*0230*/  LEA R19, R24, R33, 0x8 ;  /* 0x0000002118137211 */ /* 0x000fc400078e40ff */
[----:B------:R-:W-:Y:S01]  /*0240*/  ISETP.LT.AND P1, PT, R18, 0x100, !P0 ;  /* 0x000001001200780c */ /* 0x000fe20004721270 */
[--C-:B------:R-:W-:Y:S01]  /*0250*/  IMAD.WIDE R24, R25, 0x4, R36.reuse ;  /* 0x0000000419187825 */ /* 0x100fe200078e0224 */
[----:B------:R2:W3:Y:S01]  /*0260*/  @P3 LDG.E.128 R8, desc[UR6][R26.64] ;  /* 0x000000061a083981 */ /* 0x0004e2000c1e1d00 */
[----:B------:R-:W-:Y:S01]  /*0270*/  CS2R R20, SRZ ;  /* 0x0000000000147805 */ /* 0x000fe2000001ff00 */
[----:B-1----:R-:W1:Y:S01]  /*0280*/  LDC.64 R34, c[0x0][0x228] ;  /* 0x00008a00ff227b82 */ /* 0x002e620000000a00 */
[--C-:B------:R-:W-:Y:S01]  /*0290*/  IMAD.WIDE R30, R31, 0x4, R36.reuse ;  /* 0x000000041f1e7825 */ /* 0x100fe200078e0224 */
[----:B------:R4:W5:Y:S03]  /*02a0*/  @P2 LDG.E.128 R4, desc[UR6][R24.64] ;  /* 0x0000000618042981 */ /* 0x000966000c1e1d00 */
[----:B------:R-:W-:Y:S01]  /*02b0*/  IMAD.WIDE R36, R19, 0x4, R36 ;  /* 0x0000000413247825 */ /* 0x000fe200078e0224 */
[----:B------:R-:W-:-:S02]  /*02c0*/  CS2R R18, SRZ ;  /* 0x0000000000127805 */ /* 0x000fc4000001ff00 */
[----:B------:R-:W-:Y:S02]  /*02d0*/  CS2R R22, SRZ ;  /* 0x0000000000167805 */ /* 0x000fe4000001ff00 */
[----:B--2---:R-:W-:Y:S02]  /*02e0*/  CS2R R26, SRZ ;  /* 0x00000000001a7805 */ /* 0x004fe4000001ff00 */
[----:B------:R2:W5:Y:S01]  /*02f0*/  @P4 LDG.E.128 R16, desc[UR6][R36.64] ;  /* 0x0000000624104981 */ /* 0x000562000c1e1d00 */
[----:B----4-:R-:W-:-:S03]  /*0300*/  CS2R R24, SRZ ;  /* 0x0000000000187805 */ /* 0x010fc6000001ff00 */
[----:B------:R4:W5:Y:S01]  /*0310*/  @P1 LDG.E.128 R20, desc[UR6][R30.64] ;  /* 0x000000061e141981 */ /* 0x000962000c1e1d00 */
[----:B0-2---:R-:W-:-:S05]  /*0320*/  IMAD.WIDE R36, R33, 0x4, R28 ;  /* 0x0000000421247825 */ /* 0x005fca00078e021c */
[----:B------:R-:W2:Y:S01]  /*0330*/  @!P0 LDG.E.EL.128 R24, desc[UR6][R36.64] ;  /* 0x0000000624188981 */ /* 0x000ea2000c2e1d00 */
[----:B------:R-:W-:Y:S02]  /*0340*/  CS2R R28, SRZ ;  /* 0x00000000001c7805 */ /* 0x000fe4000001ff00 */
[----:B----4-:R-:W-:Y:S01]  /*0350*/  CS2R R30, SRZ ;  /* 0x00000000001e7805 */ /* 0x010fe2000001ff00 */
[----:B-1----:R-:W-:-:S05]  /*0360*/  IMAD.WIDE R34, R33, 0x4, R34 ;  /* 0x0000000421227825 */ /* 0x002fca00078e0222 */
[----:B------:R0:W4:Y:S01]  /*0370*/  @!P0 LDG.E.EL.128 R28, desc[UR6][R34.64] ;  /* 0x00000006221c8981 */ /* 0x000122000c2e1d00 */
[C---:B---3--:R-:W-:Y:S01]  /*0380*/  FADD R11, -R15.reuse, R11 ;  /* 0x0000000b0f0b7221 */ /* 0x048fe20000000100 */
[C---:B-----5:R-:W-:Y:S01]  /*0390*/  FADD R7, -R15.reuse, R7 ;  /* 0x000000070f077221 */ /* 0x060fe20000000100 */
[C---:B------:R-:W-:Y:S01]  /*03a0*/  FADD R19, -R15.reuse, R19 ;  /* 0x000000130f137221 */ /* 0x040fe20000000100 */
[----:B------:R-:W-:Y:S01]  /*03b0*/  FADD R23, -R15, R23 ;  /* 0x000000170f177221 */ /* 0x000fe20000000100 */
[----:B--2---:R-:W-:-:S06]  /*03c0*/  FADD R15, R24, 0.0010000000474974513054 ;  /* 0x3a83126f180f7421 */ /* 0x004fcc0000000000 */
[----:B------:R-:W1:Y:S01]  /*03d0*/  MUFU.SQRT R15, R15 ;  /* 0x0000000f000f7308 */ /* 0x000e620000002000 */
[----:B------:R-:W-:Y:S01]  /*03e0*/  FADD R25, R25, 0.0010000000474974513054 ;  /* 0x3a83126f19197421 */ /* 0x000fe20000000000 */
[----:B------:R-:W-:Y:S01]  /*03f0*/  FADD R36, R26, 0.0010000000474974513054 ;  /* 0x3a83126f1a247421 */ /* 0x000fe20000000000 */
[----:B------:R-:W-:Y:S01]  /*0400*/  FADD R27, R27, 0.0010000000474974513054 ;  /* 0x3a83126f1b1b7421 */ /* 0x000fe20000000000 */
[C---:B------:R-:W-:Y:S01]  /*0410*/  FADD R6, -R14.reuse, R6 ;  /* 0x000000060e067221 */ /* 0x040fe20000000100 */
[----:B------:R-:W-:-:S03]  /*0420*/  FADD R10, -R14, R10 ;  /* 0x0000000a0e0a7221 */ /* 0x000fc60000000100 */
[----:B------:R-:W2:Y:S01]  /*0430*/  MUFU.SQRT R24, R25 ;  /* 0x0000001900187308 */ /* 0x000ea20000002000 */
[C---:B------:R-:W-:Y:S01]  /*0440*/  FADD R18, -R14.reuse, R18 ;  /* 0x000000120e127221 */ /* 0x040fe20000000100 */
[----:B------:R-:W-:Y:S01]  /*0450*/  FADD R22, -R14, R22 ;  /* 0x000000160e167221 */ /* 0x000fe20000000100 */
[----:B------:R-:W-:Y:S01]  /*0460*/  FADD R26, -R13, R21 ;  /* 0x000000150d1a7221 */ /* 0x000fe20000000100 */
[----:B------:R-:W-:Y:S01]  /*0470*/  HFMA2.MMA R21, -RZ, RZ, 1.625, 0 ;  /* 0x3e800000ff157435 */ /* 0x000fe200000001ff */
[----:B-1----:R-:W-:-:S03]  /*0480*/  FSETP.GT.AND P6, PT, R15, 8.50705917302346158658e+37, PT ;  /* 0x7e8000000f00780b */ /* 0x002fc60003fc4000 */
[----:B------:R-:W1:Y:S01]  /*0490*/  MUFU.SQRT R36, R36 ;  /* 0x0000002400247308 */ /* 0x000e620000002000 */
[----:B------:R-:W-:-:S07]  /*04a0*/  FSETP.GEU.AND P1, PT, R15, 1.175494350822287508e-38, PT ;  /* 0x008000000f00780b */ /* 0x000fce0003f2e000 */
[----:B------:R-:W3:Y:S01]  /*04b0*/  MUFU.SQRT R14, R27 ;  /* 0x0000001b000e7308 */ /* 0x000ee20000002000 */
[C---:B--2---:R-:W-:Y:S02]  /*04c0*/  FSETP.GT.AND P2, PT, R24.reuse, 8.50705917302346158658e+37, PT ;  /* 0x7e8000001800780b */ /* 0x044fe40003f44000 */
[----:B0-----:R-:W-:Y:S01]  /*04d0*/  FSEL R34, R21, 1, P6 ;  /* 0x3f80000015227808 */ /* 0x001fe20003000000 */
[----:B------:R-:W-:Y:S01]  /*04e0*/  @P6 FMUL R15, R15, 0.25 ;  /* 0x3e8000000f0f6820 */ /* 0x000fe20000400000 */
[----:B------:R-:W-:Y:S02]  /*04f0*/  FSETP.GEU.AND P3, PT, R24, 1.175494350822287508e-38, PT ;  /* 0x008000001800780b */ /* 0x000fe40003f6e000 */
[----:B-1----:R-:W-:Y:S01]  /*0500*/  FSETP.GT.AND P4, PT, R36, 8.50705917302346158658e+37, PT ;  /* 0x7e8000002400780b */ /* 0x002fe20003f84000 */
[----:B------:R-:W-:Y:S01]  /*0510*/  @!P1 FMUL R15, R15, 16777216 ;  /* 0x4b8000000f0f9820 */ /* 0x000fe20000400000 */
[----:B------:R-:W-:Y:S01]  /*0520*/  @!P1 FMUL R34, R34, 16777216 ;  /* 0x4b80000022229820 */ /* 0x000fe20000400000 */
[----:B------:R-:W-:-:S02]  /*0530*/  FSETP.GEU.AND P5, PT, R36, 1.175494350822287508e-38, PT ;  /* 0x008000002400780b */ /* 0x000fc40003fae000 */
[C---:B---3--:R-:W-:Y:S02]  /*0540*/  FSETP.GT.AND P6, PT, R14.reuse, 8.50705917302346158658e+37, PT ;  /* 0x7e8000000e00780b */ /* 0x048fe40003fc4000 */
[----:B------:R-:W-:Y:S01]  /*0550*/  FSETP.GEU.AND P1, PT, R14, 1.175494350822287508e-38, PT ;  /* 0x008000000e00780b */ /* 0x000fe20003f2e000 */
[----:B------:R-:W-:Y:S01]  /*0560*/  @P2 FMUL R24, R24, 0.25 ;  /* 0x3e80000018182820 */ /* 0x000fe20000400000 */
[----:B------:R-:W0:Y:S01]  /*0570*/  MUFU.RCP R15, R15 ;  /* 0x0000000f000f7308 */ /* 0x000e220000001000 */
[C---:B------:R-:W-:Y:S01]  /*0580*/  FADD R25, -R13.reuse, R5 ;  /* 0x000000050d197221 */ /* 0x040fe20000000100 */
[----:B------:R-:W-:Y:S01]  /*0590*/  FADD R37, -R12, R4 ;  /* 0x000000040c257221 */ /* 0x000fe20000000100 */
[----:B------:R-:W-:Y:S01]  /*05a0*/  @!P3 FMUL R24, R24, 16777216 ;  /* 0x4b8000001818b820 */ /* 0x000fe20000400000 */
[----:B------:R-:W-:Y:S01]  /*05b0*/  @P4 FMUL R36, R36, 0.25 ;  /* 0x3e80000024244820 */ /* 0x000fe20000400000 */
[----:B------:R-:W1:Y:S04]  /*05c0*/  LDC.64 R4, c[0x0][0x230] ;  /* 0x00008c00ff047b82 */ /* 0x000e680000000a00 */
[----:B------:R-:W-:Y:S01]  /*05d0*/  @P6 FMUL R14, R14, 0.25 ;  /* 0x3e8000000e0e6820 */ /* 0x000fe20000400000 */
[----:B------:R-:W-:Y:S01]  /*05e0*/  @!P5 FMUL R36, R36, 16777216 ;  /* 0x4b8000002424d820 */ /* 0x000fe20000400000 */
[----:B------:R-:W2:Y:S02]  /*05f0*/  MUFU.RCP R24, R24 ;  /* 0x0000001800187308 */ /* 0x000ea40000001000 */
[----:B------:R-:W-:Y:S01]  /*0600*/  @!P1 FMUL R14, R14, 16777216 ;  /* 0x4b8000000e0e9820 */ /* 0x000fe20000400000 */
[----:B------:R-:W-:Y:S01]  /*0610*/  FADD R27, -R12, R8 ;  /* 0x000000080c1b7221 */ /* 0x000fe20000000100 */
[C---:B------:R-:W-:Y:S01]  /*0620*/  FADD R9, -R13.reuse, R9 ;  /* 0x000000090d097221 */ /* 0x040fe20000000100 */
[----:B------:R-:W-:-:S03]  /*0630*/  FADD R17, -R13, R17 ;  /* 0x000000110d117221 */ /* 0x000fc60000000100 */
[----:B------:R-:W3:Y:S01]  /*0640*/  MUFU.RCP R35, R36 ;  /* 0x0000002400237308 */ /* 0x000ee20000001000 */
[C---:B------:R-:W-:Y:S01]  /*0650*/  FADD R13, -R12.reuse, R16 ;  /* 0x000000100c0d7221 */ /* 0x040fe20000000100 */
[----:B------:R-:W-:Y:S01]  /*0660*/  FSEL R16, R21, 1, P2 ;  /* 0x3f80000015107808 */ /* 0x000fe20001000000 */
[----:B------:R-:W-:-:S05]  /*0670*/  FADD R20, -R12, R20 ;  /* 0x000000140c147221 */ /* 0x000fca0000000100 */
[----:B------:R-:W5:Y:S01]  /*0680*/  MUFU.RCP R8, R14 ;  /* 0x0000000e00087308 */ /* 0x000f620000001000 */
[----:B0-----:R-:W-:Y:S01]  /*0690*/  FMUL R34, R15, R34 ;  /* 0x000000220f227220 */ /* 0x001fe20000400000 */
[C---:B------:R-:W-:Y:S02]  /*06a0*/  FSEL R12, R21.reuse, 1, P4 ;  /* 0x3f800000150c7808 */ /* 0x040fe40002000000 */
[----:B------:R-:W-:Y:S01]  /*06b0*/  FSEL R15, R21, 1, P6 ;  /* 0x3f800000150f7808 */ /* 0x000fe20003000000 */
[----:B------:R-:W-:Y:S02]  /*06c0*/  @!P3 FMUL R16, R16, 16777216 ;  /* 0x4b8000001010b820 */ /* 0x000fe40000400000 */
[----:B------:R-:W-:Y:S02]  /*06d0*/  @!P5 FMUL R12, R12, 16777216 ;  /* 0x4b8000000c0cd820 */ /* 0x000fe40000400000 */
[----:B------:R-:W-:Y:S01]  /*06e0*/  @!P1 FMUL R15, R15, 16777216 ;  /* 0x4b8000000f0f9820 */ /* 0x000fe20000400000 */
[----:B--2---:R-:W-:Y:S01]  /*06f0*/  FMUL R16, R24, R16 ;  /* 0x0000001018107220 */ /* 0x004fe20000400000 */
[----:B------:R-:W-:Y:S01]  /*0700*/  FMUL R24, R20, R34 ;  /* 0x0000002214187220 */ /* 0x000fe20000400000 */
[----:B---3--:R-:W-:Y:S01]  /*0710*/  FMUL R35, R35, R12 ;  /* 0x0000000c23237220 */ /* 0x008fe20000400000 */
[----:B------:R-:W-:Y:S01]  /*0720*/  FMUL R20, R13, R34 ;  /* 0x000000220d147220 */ /* 0x000fe20000400000 */
[----:B------:R-:W-:Y:S01]  /*0730*/  CS2R R12, SRZ ;  /* 0x00000000000c7805 */ /* 0x000fe2000001ff00 */
[----:B-----5:R-:W-:Y:S01]  /*0740*/  FMUL R8, R8, R15 ;  /* 0x0000000f08087220 */ /* 0x020fe20000400000 */
[----:B------:R-:W-:Y:S01]  /*0750*/  CS2R R14, SRZ ;  /* 0x00000000000e7805 */ /* 0x000fe2000001ff00 */
[----:B-1----:R-:W-:-:S05]  /*0760*/  IMAD.WIDE R4, R33, 0x4, R4 ;  /* 0x0000000421047825 */ /* 0x002fca00078e0204 */
[----:B------:R0:W4:Y:S01]  /*0770*/  @!P0 LDG.E.EL.128 R12, desc[UR6][R4.64] ;  /* 0x00000006040c8981 */ /* 0x000122000c2e1d00 */
[----:B------:R-:W-:Y:S01]  /*0780*/  FMUL R26, R26, R16 ;  /* 0x000000101a1a7220 */ /* 0x000fe20000400000 */
[-C--:B------:R-:W-:Y:S01]  /*0790*/  FMUL R37, R37, R34.reuse ;  /* 0x0000002225257220 */ /* 0x080fe20000400000 */
[----:B------:R-:W-:Y:S01]  /*07a0*/  FMUL R27, R27, R34 ;  /* 0x000000221b1b7220 */ /* 0x000fe20000400000 */
[-C--:B------:R-:W-:Y:S01]  /*07b0*/  FMUL R36, R9, R16.reuse ;  /* 0x0000001009247220 */ /* 0x080fe20000400000 */
[----:B------:R-:W-:Y:S01]  /*07c0*/  FMUL R34, R25, R16 ;  /* 0x0000001019227220 */ /* 0x000fe20000400000 */
[-C--:B0-----:R-:W-:Y:S01]  /*07d0*/  FMUL R5, R6, R35.reuse ;  /* 0x0000002306057220 */ /* 0x081fe20000400000 */
[----:B------:R-:W-:Y:S01]  /*07e0*/  FMUL R6, R7, R8 ;  /* 0x0000000807067220 */ /* 0x000fe20000400000 */
[----:B------:R-:W0:Y:S01]  /*07f0*/  S2UR UR5, SR_CgaCtaId ;  /* 0x00000000000579c3 */ /* 0x000e220000008800 */
[-C--:B------:R-:W-:Y:S01]  /*0800*/  FMUL R9, R22, R35.reuse ;  /* 0x0000002316097220 */ /* 0x080fe20000400000 */
[----:B------:R-:W-:Y:S01]  /*0810*/  FMUL R16, R17, R16 ;  /* 0x0000001011107220 */ /* 0x000fe20000400000 */
[-C--:B------:R-:W-:Y:S01]  /*0820*/  FMUL R17, R10, R35.reuse ;  /* 0x000000230a117220 */ /* 0x080fe20000400000 */
[-C--:B------:R-:W-:Y:S01]  /*0830*/  FMUL R10, R11, R8.reuse ;  /* 0x000000080b0a7220 */ /* 0x080fe20000400000 */
[----:B------:R-:W-:Y:S01]  /*0840*/  FMUL R35, R18, R35 ;  /* 0x0000002312237220 */ /* 0x000fe20000400000 */
[----:B------:R-:W-:Y:S01]  /*0850*/  SHF.R.U32.HI R18, RZ, 0x4, R2 ;  /* 0x00000004ff127819 */ /* 0x000fe20000011602 */
[-C--:B------:R-:W-:Y:S01]  /*0860*/  FMUL R4, R23, R8.reuse ;  /* 0x0000000817047220 */ /* 0x080fe20000400000 */
[----:B------:R-:W-:-:S02]  /*0870*/  FMUL R8, R19, R8 ;  /* 0x0000000813087220 */ /* 0x000fc40000400000 */
[----:B------:R-:W-:Y:S01]  /*0880*/  SGXT.U32 R18, R18, 0x4 ;  /* 0x000000041212781a */ /* 0x000fe20000000000 */
[----:B------:R-:W-:Y:S02]  /*0890*/  UMOV UR4, 0x400 ;  /* 0x0000040000047882 */ /* 0x000fe40000000000 */
[----:B0-----:R-:W-:Y:S01]  /*08a0*/  UPRMT UR4, UR5, 0x654, UR4 ;  /* 0x0000065405047896 */ /* 0x001fe20008000004 */
[----:B----4-:R-:W-:-:S04]  /*08b0*/  FFMA R33, R24, R28, R12 ;  /* 0x0000001c18217223 */ /* 0x010fc8000000000c */
[----:B------:R-:W-:-:S04]  /*08c0*/  FADD R24, RZ, -R33 ;  /* 0x80000021ff187221 */ /* 0x000fc80000000000 */
[----:B------:R-:W-:-:S05]  /*08d0*/  FMUL R24, R24, 1.4426950216293334961 ;  /* 0x3fb8aa3b18187820 */ /* 0x000fca0000400000 */
[----:B------:R-:W-:Y:S01]  /*08e0*/  FSETP.GEU.AND P0, PT, R24, -126, PT ;  /* 0xc2fc00001800780b */ /* 0x000fe20003f0e000 */
[----:B------:R-:W-:-:S12]  /*08f0*/  FFMA R26, R26, R29, R13 ;  /* 0x0000001d1a1a7223 */ /* 0x000fd8000000000d */
[----:B------:R-:W-:Y:S01]  /*0900*/  @!P0 FMUL R24, R24, 0.5 ;  /* 0x3f00000018188820 */ /* 0x000fe20000400000 */
[----:B------:R-:W-:-:S05]  /*0910*/  FADD R7, RZ, -R26 ;  /* 0x8000001aff077221 */ /* 0x000fca0000000000 */
[----:B------:R-:W0:Y:S01]  /*0920*/  MUFU.EX2 R24, R24 ;  /* 0x0000001800187308 */ /* 0x000e220000000800 */
[----:B------:R-:W-:Y:S01]  /*0930*/  FMUL R7, R7, 1.4426950216293334961 ;  /* 0x3fb8aa3b07077820 */ /* 0x000fe20000400000 */
[----:B------:R-:W-:Y:S01]  /*0940*/  FFMA R11, R9, R30, R14 ;  /* 0x0000001e090b7223 */ /* 0x000fe2000000000e */
[----:B------:R-:W-:-:S03]  /*0950*/  SHF.L.U32 R9, R2, 0x8, RZ ;  /* 0x0000000802097819 */ /* 0x000fc600000006ff */
[----:B------:R-:W-:Y:S01]  /*0960*/  FSETP.GEU.AND P2, PT, R7, -126, PT ;  /* 0xc2fc00000700780b */ /* 0x000fe20003f4e000 */
[-CC-:B------:R-:W-:Y:S01]  /*0970*/  FFMA R5, R5, R30.reuse, R14.reuse ;  /* 0x0000001e05057223 */ /* 0x180fe2000000000e */
[-CC-:B------:R-:W-:Y:S01]  /*0980*/  FFMA R17, R17, R30.reuse, R14.reuse ;  /* 0x0000001e11117223 */ /* 0x180fe2000000000e */
[----:B------:R-:W-:Y:S01]  /*0990*/  FFMA R35, R35, R30, R14 ;  /* 0x0000001e23237223 */ /* 0x000fe2000000000e */
[----:B------:R-:W-:Y:S01]  /*09a0*/  LOP3.LUT R9, R9, 0xf00, RZ, 0xc0, !PT ;  /* 0x00000f0009097812 */ /* 0x000fe200078ec0ff */
[--C-:B------:R-:W-:Y:S01]  /*09b0*/  FFMA R37, R37, R28, R12.reuse ;  /* 0x0000001c25257223 */ /* 0x100fe2000000000c */
[----:B------:R-:W-:Y:S01]  /*09c0*/  FADD R14, RZ, -R11 ;  /* 0x8000000bff0e7221 */ /* 0x000fe20000000000 */
[----:B0-----:R-:W-:Y:S01]  /*09d0*/  @!P0 FMUL R24, R24, R24 ;  /* 0x0000001818188220 */ /* 0x001fe20000400000 */
[-CC-:B------:R-:W-:Y:S01]  /*09e0*/  FFMA R27, R27, R28.reuse, R12.reuse ;  /* 0x0000001c1b1b7223 */ /* 0x180fe2000000000c */
[----:B------:R-:W-:Y:S01]  /*09f0*/  FFMA R20, R20, R28, R12 ;  /* 0x0000001c14147223 */ /* 0x000fe2000000000c */
[----:B------:R-:W-:Y:S01]  /*0a00*/  FFMA R19, R6, R31, R15 ;  /* 0x0000001f06137223 */ /* 0x000fe2000000000f */
[----:B------:R-:W-:Y:S01]  /*0a10*/  FADD R12, R24, 1 ;  /* 0x3f800000180c7421 */ /* 0x000fe20000000000 */
[----:B------:R-:W-:Y:S01]  /*0a20*/  LOP3.LUT R6, R9, R18, RZ, 0xfc, !PT ;  /* 0x0000001209067212 */ /* 0x000fe200078efcff */
[----:B------:R-:W-:Y:S01]  /*0a30*/  FMUL R14, R14, 1.4426950216293334961 ;  /* 0x3fb8aa3b0e0e7820 */ /* 0x000fe20000400000 */
[----:B------:R-:W-:Y:S01]  /*0a40*/  FADD R18, RZ, -R37 ;  /* 0x80000025ff127221 */ /* 0x000fe20000000000 */
[----:B------:R-:W-:Y:S01]  /*0a50*/  @!P2 FMUL R7, R7, 0.5 ;  /* 0x3f0000000707a820 */ /* 0x000fe20000400000 */
[----:B------:R-:W-:-:S02]  /*0a60*/  FSETP.GT.AND P0, PT, R12, 8.50705917302346158658e+37, PT ;  /* 0x7e8000000c00780b */ /* 0x000fc40003f04000 */
[----:B------:R-:W-:Y:S01]  /*0a70*/  FMUL R18, R18, 1.4426950216293334961 ;  /* 0x3fb8aa3b12127820 */ /* 0x000fe20000400000 */
[----:B------:R-:W-:Y:S01]  /*0a80*/  FSETP.GEU.AND P3, PT, R14, -126, PT ;  /* 0xc2fc00000e00780b */ /* 0x000fe20003f6e000 */
[----:B------:R-:W0:Y:S03]  /*0a90*/  MUFU.EX2 R22, R7 ;  /* 0x0000000700167308 */ /* 0x000e260000000800 */
[----:B------:R-:W-:Y:S01]  /*0aa0*/  FSETP.GEU.AND P1, PT, R18, -126, PT ;  /* 0xc2fc00001200780b */ /* 0x000fe20003f2e000 */
[-CC-:B------:R-:W-:Y:S01]  /*0ab0*/  FFMA R34, R34, R29.reuse, R13.reuse ;  /* 0x0000001d22227223 */ /* 0x180fe2000000000d */
[-CC-:B------:R-:W-:Y:S01]  /*0ac0*/  FFMA R36, R36, R29.reuse, R13.reuse ;  /* 0x0000001d24247223 */ /* 0x180fe2000000000d */
[----:B------:R-:W-:Y:S01]  /*0ad0*/  FFMA R16, R16, R29, R13 ;  /* 0x0000001d10107223 */ /* 0x000fe2000000000d */
[C---:B------:R-:W-:Y:S01]  /*0ae0*/  LEA.HI R13, R9.reuse, UR4, RZ, 0x1e ;  /* 0x00000004090d7c11 */ /* 0x040fe2000f8ff0ff */
[-CC-:B------:R-:W-:Y:S01]  /*0af0*/  FFMA R4, R4, R31.reuse, R15.reuse ;  /* 0x0000001f04047223 */ /* 0x180fe2000000000f */
[C---:B------:R-:W-:Y:S01]  /*0b00*/  LOP3.LUT R24, R9.reuse, 0x80, RZ, 0xfc, !PT ;  /* 0x0000008009187812 */ /* 0x040fe200078efcff */
[-CC-:B------:R-:W-:Y:S01]  /*0b10*/  FFMA R10, R10, R31.reuse, R15.reuse ;  /* 0x0000001f0a0a7223 */ /* 0x180fe2000000000f */
[----:B------:R-:W-:Y:S01]  /*0b20*/  @P0 FMUL R12, R12, 0.25 ;  /* 0x3e8000000c0c0820 */ /* 0x000fe20000400000 */
[----:B------:R-:W-:Y:S01]  /*0b30*/  FFMA R15, R8, R31, R15 ;  /* 0x0000001f080f7223 */ /* 0x000fe2000000000f */
[----:B------:R-:W-:Y:S01]  /*0b40*/  @!P3 FMUL R14, R14, 0.5 ;  /* 0x3f0000000e0eb820 */ /* 0x000fe20000400000 */
[----:B------:R-:W-:-:S02]  /*0b50*/  LOP3.LUT R8, R9, 0x40, RZ, 0xfc, !PT ;  /* 0x0000004009087812 */ /* 0x000fc400078efcff */
[----:B------:R-:W-:Y:S02]  /*0b60*/  LOP3.LUT R28, R9, 0xc0, RZ, 0xfc, !PT ;  /* 0x000000c0091c7812 */ /* 0x000fe400078efcff */
[----:B------:R-:W-:Y:S01]  /*0b70*/  LEA R9, R6, R13, 0x2 ;  /* 0x0000000d06097211 */ /* 0x000fe200078e10ff */
[----:B------:R-:W-:Y:S01]  /*0b80*/  FADD R13, RZ, -R34 ;  /* 0x80000022ff0d7221 */ /* 0x000fe20000000000 */
[----:B------:R-:W-:Y:S01]  /*0b90*/  LEA.HI R25, R24, UR4, RZ, 0x1e ;  /* 0x0000000418197c11 */ /* 0x000fe2000f8ff0ff */
[----:B------:R-:W-:Y:S01]  /*0ba0*/  FADD R24, RZ, -R5 ;  /* 0x80000005ff187221 */ /* 0x000fe20000000000 */
[----:B------:R-:W-:Y:S01]  /*0bb0*/  @!P1 FMUL R18, R18, 0.5 ;  /* 0x3f00000012129820 */ /* 0x000fe20000400000 */
[----:B------:R-:W-:Y:S01]  /*0bc0*/  MUFU.RCP R12, R12 ;  /* 0x0000000c000c7308 */ /* 0x000fe20000001000 */
[----:B0-----:R-:W-:Y:S01]  /*0bd0*/  @!P2 FMUL R22, R22, R22 ;  /* 0x000000161616a220 */ /* 0x001fe20000400000 */
[----:B------:R-:W-:Y:S01]  /*0be0*/  FMUL R13, R13, 1.4426950216293334961 ;  /* 0x3fb8aa3b0d0d7820 */ /* 0x000fe20000400000 */
[----:B------:R-:W-:Y:S01]  /*0bf0*/  FMUL R24, R24, 1.4426950216293334961 ;  /* 0x3fb8aa3b18187820 */ /* 0x000fe20000400000 */
[----:B------:R-:W-:-:S04]  /*0c00*/  LEA.HI R23, R8, UR4, RZ, 0x1e ;  /* 0x0000000408177c11 */ /* 0x000fc8000f8ff0ff */
[----:B------:R-:W0:Y:S01]  /*0c10*/  MUFU.EX2 R14, R14 ;  /* 0x0000000e000e7308 */ /* 0x000e220000000800 */
[----:B------:R-:W-:Y:S01]  /*0c20*/  FADD R22, R22, 1 ;  /* 0x3f80000016167421 */ /* 0x000fe20000000000 */
[----:B------:R-:W-:Y:S02]  /*0c30*/  FSETP.GEU.AND P4, PT, R13, -126, PT ;  /* 0xc2fc00000d00780b */ /* 0x000fe40003f8e000 */
[----:B------:R-:W-:-:S04]  /*0c40*/  FSETP.GEU.AND P6, PT, R24, -126, PT ;  /* 0xc2fc00001800780b */ /* 0x000fc80003fce000 */
[----:B------:R-:W1:Y:S01]  /*0c50*/  MUFU.EX2 R18, R18 ;  /* 0x0000001200127308 */ /* 0x000e620000000800 */
[----:B------:R-:W-:Y:S02]  /*0c60*/  LEA R8, R6, R23, 0x2 ;  /* 0x0000001706087211 */ /* 0x000fe400078e10ff */
[----:B------:R-:W-:Y:S02]  /*0c70*/  FSEL R23, R21, 1, P0 ;  /* 0x3f80000015177808 */ /* 0x000fe40000000000 */
[----:B------:R-:W-:Y:S01]  /*0c80*/  FSETP.GT.AND P5, PT, R22, 8.50705917302346158658e+37, PT ;  /* 0x7e8000001600780b */ /* 0x000fe20003fa4000 */
[----:B0-----:R-:W-:Y:S02]  /*0c90*/  @!P3 FMUL R14, R14, R14 ;  /* 0x0000000e0e0eb220 */ /* 0x001fe40000400000 */
[----:B------:R-:W-:Y:S01]  /*0ca0*/  FMUL R12, R12, R23 ;  /* 0x000000170c0c7220 */ /* 0x000fe20000400000 */
[----:B------:R-:W-:Y:S01]  /*0cb0*/  FADD R23, RZ, -R19 ;  /* 0x80000013ff177221 */ /* 0x000fe20000000000 */
[----:B------:R-:W-:Y:S01]  /*0cc0*/  LEA R7, R6, R25, 0x2 ;  /* 0x0000001906077211 */ /* 0x000fe200078e10ff */
[----:B------:R-:W-:Y:S01]  /*0cd0*/  @!P4 FMUL R13, R13, 0.5 ;  /* 0x3f0000000d0dc820 */ /* 0x000fe20000400000 */
[----:B------:R-:W-:Y:S01]  /*0ce0*/  FADD R25, R14, 1 ;  /* 0x3f8000000e197421 */ /* 0x000fe20000000000 */
[----:B------:R-:W-:Y:S01]  /*0cf0*/  FMUL R23, R23, 1.4426950216293334961 ;  /* 0x3fb8aa3b17177820 */ /* 0x000fe20000400000 */
[----:B------:R-:W-:Y:S01]  /*0d00*/  @!P6 FMUL R24, R24, 0.5 ;  /* 0x3f0000001818e820 */ /* 0x000fe20000400000 */
[----:B-1----:R-:W-:Y:S01]  /*0d10*/  @!P1 FMUL R18, R18, R18 ;  /* 0x0000001212129220 */ /* 0x002fe20000400000 */
[----:B------:R-:W-:Y:S01]  /*0d20*/  FADD R14, RZ, -R27 ;  /* 0x8000001bff0e7221 */ /* 0x000fe20000000000 */
[----:B------:R-:W-:Y:S01]  /*0d30*/  LEA.HI R29, R28, UR4, RZ, 0x1e ;  /* 0x000000041c1d7c11 */ /* 0x000fe2000f8ff0ff */
[----:B------:R-:W-:Y:S01]  /*0d40*/  @P5 FMUL R22, R22, 0.25 ;  /* 0x3e80000016165820 */ /* 0x000fe20000400000 */
[----:B------:R-:W-:Y:S01]  /*0d50*/  FADD R28, R18, 1 ;  /* 0x3f800000121c7421 */ /* 0x000fe20000000000 */
[----:B------:R-:W-:Y:S01]  /*0d60*/  FSETP.GEU.AND P0, PT, R23, -126, PT ;  /* 0xc2fc00001700780b */ /* 0x000fe20003f0e000 */
[----:B------:R-:W-:Y:S01]  /*0d70*/  FMUL R18, R14, 1.4426950216293334961 ;  /* 0x3fb8aa3b0e127820 */ /* 0x000fe20000400000 */
[----:B------:R-:W0:Y:S01]  /*0d80*/  MUFU.EX2 R13, R13 ;  /* 0x0000000d000d7308 */ /* 0x000e220000000800 */
[----:B------:R-:W-:-:S02]  /*0d90*/  FSETP.GT.AND P1, PT, R25, 8.50705917302346158658e+37, PT ;  /* 0x7e8000001900780b */ /* 0x000fc40003f24000 */
[----:B------:R-:W-:-:S05]  /*0da0*/  FSETP.GT.AND P2, PT, R28, 8.50705917302346158658e+37, PT ;  /* 0x7e8000001c00780b */ /* 0x000fca0003f44000 */
[----:B------:R-:W1:Y:S01]  /*0db0*/  MUFU.EX2 R24, R24 ;  /* 0x0000001800187308 */ /* 0x000e620000000800 */
[----:B------:R-:W-:-:S07]  /*0dc0*/  FSETP.GEU.AND P3, PT, R18, -126, PT ;  /* 0xc2fc00001200780b */ /* 0x000fce0003f6e000 */
[----:B------:R-:W2:Y:S01]  /*0dd0*/  MUFU.RCP R22, R22 ;  /* 0x0000001600167308 */ /* 0x000ea20000001000 */
[----:B------:R-:W-:Y:S01]  /*0de0*/  LEA R6, R6, R29, 0x2 ;  /* 0x0000001d06067211 */ /* 0x000fe200078e10ff */
[----:B------:R-:W-:Y:S01]  /*0df0*/  @!P0 FMUL R23, R23, 0.5 ;  /* 0x3f00000017178820 */ /* 0x000fe20000400000 */
[----:B------:R-:W-:Y:S01]  /*0e00*/  FSEL R29, R21, 1, P5 ;  /* 0x3f800000151d7808 */ /* 0x000fe20002800000 */
[----:B0-----:R-:W-:Y:S01]  /*0e10*/  @!P4 FMUL R13, R13, R13 ;  /* 0x0000000d0d0dc220 */ /* 0x001fe20000400000 */
[----:B------:R-:W-:Y:S01]  /*0e20*/  @P1 FMUL R25, R25, 0.25 ;  /* 0x3e80000019191820 */ /* 0x000fe20000400000 */
[----:B-1----:R-:W-:Y:S02]  /*0e30*/  @!P6 FMUL R24, R24, R24 ;  /* 0x000000181818e220 */ /* 0x002fe40000400000 */
[----:B------:R-:W0:Y:S01]  /*0e40*/  MUFU.EX2 R14, R23 ;  /* 0x00000017000e7308 */ /* 0x000e220000000800 */
[----:B------:R-:W-:Y:S01]  /*0e50*/  @!P3 FMUL R18, R18, 0.5 ;  /* 0x3f0000001212b820 */ /* 0x000fe20000400000 */
[----:B------:R-:W-:Y:S01]  /*0e60*/  @P2 FMUL R28, R28, 0.25 ;  /* 0x3e8000001c1c2820 */ /* 0x000fe20000400000 */
[----:B--2---:R-:W-:Y:S01]  /*0e70*/  FMUL R31, R22, R29 ;  /* 0x0000001d161f7220 */ /* 0x004fe20000400000 */
[----:B------:R-:W-:Y:S01]  /*0e80*/  FADD R29, R13, 1 ;  /* 0x3f8000000d1d7421 */ /* 0x000fe20000000000 */
[----:B------:R-:W-:-:S03]  /*0e90*/  FADD R22, R24, 1 ;  /* 0x3f80000018167421 */ /* 0x000fc60000000000 */
[----:B------:R1:W2:Y:S01]  /*0ea0*/  MUFU.RCP R30, R25 ;  /* 0x00000019001e7308 */ /* 0x0002a20000001000 */
[----:B------:R-:W-:-:S07]  /*0eb0*/  FSETP.GT.AND P4, PT, R29, 8.50705917302346158658e+37, PT ;  /* 0x7e8000001d00780b */ /* 0x000fce0003f84000 */
[----:B------:R-:W3:Y:S01]  /*0ec0*/  MUFU.EX2 R24, R18 ;  /* 0x0000001200187308 */ /* 0x000ee20000000800 */
[----:B------:R-:W-:-:S07]  /*0ed0*/  FSETP.GT.AND P5, PT, R22, 8.50705917302346158658e+37, PT ;  /* 0x7e8000001600780b */ /* 0x000fce0003fa4000 */
[----:B------:R-:W4:Y:S01]  /*0ee0*/  MUFU.RCP R28, R28 ;  /* 0x0000001c001c7308 */ /* 0x000f220000001000 */
[----:B0-----:R-:W-:Y:S01]  /*0ef0*/  @!P0 FMUL R14, R14, R14 ;  /* 0x0000000e0e0e8220 */ /* 0x001fe20000400000 */
[C---:B------:R-:W-:Y:S01]  /*0f00*/  FSEL R23, R21.reuse, 1, P1 ;  /* 0x3f80000015177808 */ /* 0x040fe20000800000 */
[----:B------:R-:W-:Y:S01]  /*0f10*/  FMUL R13, R26, R31 ;  /* 0x0000001f1a0d7220 */ /* 0x000fe20000400000 */
[----:B------:R-:W-:Y:S01]  /*0f20*/  FSEL R31, R21, 1, P2 ;  /* 0x3f800000151f7808 */ /* 0x000fe20001000000 */
[----:B-1----:R-:W-:Y:S01]  /*0f30*/  FADD R25, R14, 1 ;  /* 0x3f8000000e197421 */ /* 0x002fe20000000000 */
[----:B------:R-:W-:Y:S01]  /*0f40*/  @P4 FMUL R29, R29, 0.25 ;  /* 0x3e8000001d1d4820 */ /* 0x000fe20000400000 */
[----:B--2---:R-:W-:Y:S01]  /*0f50*/  FMUL R14, R30, R23 ;  /* 0x000000171e0e7220 */ /* 0x004fe20000400000 */
[----:B---3--:R-:W-:Y:S01]  /*0f60*/  @!P3 FMUL R24, R24, R24 ;  /* 0x000000181818b220 */ /* 0x008fe20000400000 */
[----:B------:R-:W-:Y:S01]  /*0f70*/  FADD R23, RZ, -R36 ;  /* 0x80000024ff177221 */ /* 0x000fe20000000000 */
[----:B------:R-:W-:-:S02]  /*0f80*/  @P5 FMUL R22, R22, 0.25 ;  /* 0x3e80000016165820 */ /* 0x000fc40000400000 */
[----:B------:R-:W-:Y:S01]  /*0f90*/  FADD R26, R24, 1 ;  /* 0x3f800000181a7421 */ /* 0x000fe20000000000 */
[----:B------:R-:W-:Y:S01]  /*0fa0*/  FMUL R23, R23, 1.4426950216293334961 ;  /* 0x3fb8aa3b17177820 */ /* 0x000fe20000400000 */
[----:B----4-:R-:W-:Y:S01]  /*0fb0*/  FMUL R28, R28, R31 ;  /* 0x0000001f1c1c7220 */ /* 0x010fe20000400000 */
[----:B------:R-:W-:Y:S01]  /*0fc0*/  FSETP.GT.AND P0, PT, R25, 8.50705917302346158658e+37, PT ;  /* 0x7e8000001900780b */ /* 0x000fe20003f04000 */
[----:B------:R-:W0:Y:S02]  /*0fd0*/  MUFU.RCP R29, R29 ;  /* 0x0000001d001d7308 */ /* 0x000e240000001000 */
[----:B------:R-:W-:Y:S01]  /*0fe0*/  FMUL R18, R37, R28 ;  /* 0x0000001c25127220 */ /* 0x000fe20000400000 */
[----:B------:R-:W-:Y:S02]  /*0ff0*/  FSEL R28, R21, 1, P4 ;  /* 0x3f800000151c7808 */ /* 0x000fe40002000000 */
[----:B------:R-:W-:Y:S02]  /*1000*/  FSETP.GT.AND P4, PT, R26, 8.50705917302346158658e+37, PT ;  /* 0x7e8000001a00780b */ /* 0x000fe40003f84000 */
[----:B------:R-:W-:Y:S01]  /*1010*/  FSETP.GEU.AND P3, PT, R23, -126, PT ;  /* 0xc2fc00001700780b */ /* 0x000fe20003f6e000 */
[----:B------:R-:W1:Y:S01]  /*1020*/  MUFU.RCP R22, R22 ;  /* 0x0000001600167308 */ /* 0x000e620000001000 */
[----:B------:R-:W-:Y:S01]  /*1030*/  FMUL R14, R11, R14 ;  /* 0x0000000e0b0e7220 */ /* 0x000fe20000400000 */
[----:B------:R-:W-:-:S02]  /*1040*/  FSEL R31, R21, 1, P5 ;  /* 0x3f800000151f7808 */ /* 0x000fc40002800000 */
[----:B------:R-:W-:Y:S01]  /*1050*/  @P0 FMUL R25, R25, 0.25 ;  /* 0x3e80000019190820 */ /* 0x000fe20000400000 */
[----:B0-----:R-:W-:-:S03]  /*1060*/  FMUL R11, R29, R28 ;  /* 0x0000001c1d0b7220 */ /* 0x001fc60000400000 */
[----:B------:R0:W2:Y:S02]  /*1070*/  MUFU.RCP R28, R25 ;  /* 0x00000019001c7308 */ /* 0x0000a40000001000 */
[----:B------:R-:W-:Y:S02]  /*1080*/  @P4 FMUL R26, R26, 0.25 ;  /* 0x3e8000001a1a4820 */ /* 0x000fe40000400000 */
[----:B------:R-:W-:Y:S01]  /*1090*/  @!P3 FMUL R23, R23, 0.5 ;  /* 0x3f0000001717b820 */ /* 0x000fe20000400000 */
[----:B------:R-:W-:Y:S01]  /*10a0*/  FADD R29, RZ, -R17 ;  /* 0x80000011ff1d7221 */ /* 0x000fe20000000000 */
[----:B-1----:R-:W-:Y:S02]  /*10b0*/  FMUL R22, R22, R31 ;  /* 0x0000001f16167220 */ /* 0x002fe40000400000 */
[----:B------:R-:W1:Y:S01]  /*10c0*/  MUFU.EX2 R24, R23 ;  /* 0x0000001700187308 */ /* 0x000e620000000800 */
[----:B------:R-:W-:Y:S01]  /*10d0*/  FMUL R29, R29, 1.4426950216293334961 ;  /* 0x3fb8aa3b1d1d7820 */ /* 0x000fe20000400000 */
[----:B------:R-:W-:Y:S01]  /*10e0*/  FMUL R22, R5, R22 ;  /* 0x0000001605167220 */ /* 0x000fe20000400000 */
[----:B------:R-:W-:-:S05]  /*10f0*/  FADD R5, RZ, -R10 ;  /* 0x8000000aff057221 */ /* 0x000fca0000000000 */
[----:B------:R-:W3:Y:S01]  /*1100*/  MUFU.RCP R26, R26 ;  /* 0x0000001a001a7308 */ /* 0x000ee20000001000 */
[----:B------:R-:W-:Y:S01]  /*1110*/  FSEL R31, R21, 1, P0 ;  /* 0x3f800000151f7808 */ /* 0x000fe20000000000 */
[----:B0-----:R-:W-:Y:S01]  /*1120*/  FMUL R25, R5, 1.4426950216293334961 ;  /* 0x3fb8aa3b05197820 */ /* 0x001fe20000400000 */
[----:B------:R-:W-:Y:S01]  /*1130*/  FSETP.GEU.AND P6, PT, R29, -126, PT ;  /* 0xc2fc00001d00780b */ /* 0x000fe20003fce000 */
[----:B------:R-:W-:Y:S01]  /*1140*/  FMUL R12, R33, R12 ;  /* 0x0000000c210c7220 */ /* 0x000fe20000400000 */
[----:B------:R-:W-:Y:S01]  /*1150*/  FMUL R11, R34, R11 ;  /* 0x0000000b220b7220 */ /* 0x000fe20000400000 */
[----:B--2---:R-:W-:Y:S01]  /*1160*/  FMUL R34, R28, R31 ;  /* 0x0000001f1c227220 */ /* 0x004fe20000400000 */
[----:B------:R-:W-:Y:S01]  /*1170*/  FSEL R33, R21, 1, P4 ;  /* 0x3f80000015217808 */ /* 0x000fe20002000000 */
[----:B------:R-:W-:Y:S01]  /*1180*/  FADD R28, RZ, -R16 ;  /* 0x80000010ff1c7221 */ /* 0x000fe20000000000 */
[----:B------:R-:W-:Y:S01]  /*1190*/  FSETP.GEU.AND P0, PT, R25, -126, PT ;  /* 0xc2fc00001900780b */ /* 0x000fe20003f0e000 */
[----:B------:R-:W-:Y:S01]  /*11a0*/  FMUL R5, R19, R34 ;  /* 0x0000002213057220 */ /* 0x000fe20000400000 */
[----:B-1----:R-:W-:Y:S01]  /*11b0*/  @!P3 FMUL R24, R24, R24 ;  /* 0x000000181818b220 */ /* 0x002fe20000400000 */
[----:B------:R-:W-:Y:S01]  /*11c0*/  FMUL R28, R28, 1.4426950216293334961 ;  /* 0x3fb8aa3b1c1c7820 */ /* 0x000fe20000400000 */
[----:B---3--:R-:W-:Y:S01]  /*11d0*/  FMUL R34, R26, R33 ;  /* 0x000000211a227220 */ /* 0x008fe20000400000 */
[----:B------:R-:W-:Y:S01]  /*11e0*/  FADD R30, RZ, -R20 ;  /* 0x80000014ff1e7221 */ /* 0x000fe20000000000 */
[----:B------:R-:W-:Y:S01]  /*11f0*/  FADD R33, R24, 1 ;  /* 0x3f80000018217421 */ /* 0x000fe20000000000 */
[----:B------:R-:W-:Y:S01]  /*1200*/  @!P6 FMUL R29, R29, 0.5 ;  /* 0x3f0000001d1de820 */ /* 0x000fe20000400000 */
[----:B------:R-:W-:Y:S01]  /*1210*/  FMUL R24, R27, R34 ;  /* 0x000000221b187220 */ /* 0x000fe20000400000 */
[----:B------:R-:W-:Y:S01]  /*1220*/  FADD R27, RZ, -R4 ;  /* 0x80000004ff1b7221 */ /* 0x000fe20000000000 */
[----:B------:R-:W-:Y:S01]  /*1230*/  FSETP.GEU.AND P2, PT, R28, -126, PT ;  /* 0xc2fc00001c00780b */ /* 0x000fe20003f4e000 */
[----:B------:R-:W-:Y:S01]  /*1240*/  FMUL R30, R30, 1.4426950216293334961 ;  /* 0x3fb8aa3b1e1e7820 */ /* 0x000fe20000400000 */
[----:B------:R-:W-:Y:S01]  /*1250*/  FADD R31, RZ, -R35 ;  /* 0x80000023ff1f7221 */ /* 0x000fe20000000000 */
[----:B------:R-:W0:Y:S01]  /*1260*/  MUFU.EX2 R23, R29 ;  /* 0x0000001d00177308 */ /* 0x000e220000000800 */
[----:B------:R-:W-:Y:S01]  /*1270*/  FMUL R34, R27, 1.4426950216293334961 ;  /* 0x3fb8aa3b1b227820 */ /* 0x000fe20000400000 */
[----:B------:R-:W-:Y:S01]  /*1280*/  @!P0 FMUL R25, R25, 0.5 ;  /* 0x3f00000019198820 */ /* 0x000fe20000400000 */
[----:B------:R-:W-:Y:S01]  /*1290*/  FMUL R31, R31, 1.4426950216293334961 ;  /* 0x3fb8aa3b1f1f7820 */ /* 0x000fe20000400000 */
[----:B------:R-:W-:-:S02]  /*12a0*/  FSETP.GEU.AND P1, PT, R30, -126, PT ;  /* 0xc2fc00001e00780b */ /* 0x000fc40003f2e000 */
[----:B------:R-:W-:Y:S02]  /*12b0*/  FSETP.GEU.AND P5, PT, R34, -126, PT ;  /* 0xc2fc00002200780b */ /* 0x000fe40003fae000 */
[----:B------:R1:W-:Y:S01]  /*12c0*/  MUFU.EX2 R19, R25 ;  /* 0x0000001900137308 */ /* 0x0003e20000000800 */
[----:B------:R-:W-:Y:S01]  /*12d0*/  FSETP.GEU.AND P3, PT, R31, -126, PT ;  /* 0xc2fc00001f00780b */ /* 0x000fe20003f6e000 */
[----:B------:R-:W-:Y:S01]  /*12e0*/  @!P2 FMUL R28, R28, 0.5 ;  /* 0x3f0000001c1ca820 */ /* 0x000fe20000400000 */
[----:B-1----:R-:W-:-:S04]  /*12f0*/  FADD R25, RZ, -R15 ;  /* 0x8000000fff197221 */ /* 0x002fc80000000000 */
[----:B------:R-:W-:Y:S01]  /*1300*/  FMUL R25, R25, 1.4426950216293334961 ;  /* 0x3fb8aa3b19197820 */ /* 0x000fe20000400000 */
[----:B0-----:R-:W-:Y:S01]  /*1310*/  @!P6 FMUL R23, R23, R23 ;  /* 0x000000171717e220 */ /* 0x001fe20000400000 */
[----:B------:R-:W-:Y:S01]  /*1320*/  @!P1 FMUL R30, R30, 0.5 ;  /* 0x3f0000001e1e9820 */ /* 0x000fe20000400000 */
[----:B------:R-:W0:Y:S02]  /*1330*/  MUFU.EX2 R28, R28 ;  /* 0x0000001c001c7308 */ /* 0x000e240000000800 */
[----:B------:R-:W-:Y:S01]  /*1340*/  FSETP.GEU.AND P6, PT, R25, -126, PT ;  /* 0xc2fc00001900780b */ /* 0x000fe20003fce000 */
[----:B------:R-:W-:Y:S01]  /*1350*/  @!P5 FMUL R34, R34, 0.5 ;  /* 0x3f0000002222d820 */ /* 0x000fe20000400000 */
[----:B------:R-:W-:Y:S01]  /*1360*/  @!P3 FMUL R31, R31, 0.5 ;  /* 0x3f0000001f1fb820 */ /* 0x000fe20000400000 */
[----:B------:R-:W-:-:S03]  /*1370*/  FADD R27, R23, 1 ;  /* 0x3f800000171b7421 */ /* 0x000fc60000000000 */
[----:B------:R-:W1:Y:S08]  /*1380*/  MUFU.EX2 R26, R30 ;  /* 0x0000001e001a7308 */ /* 0x000e700000000800 */
[----:B------:R-:W2:Y:S01]  /*1390*/  MUFU.EX2 R23, R34 ;  /* 0x0000002200177308 */ /* 0x000ea20000000800 */
[----:B------:R-:W-:-:S07]  /*13a0*/  @!P6 FMUL R25, R25, 0.5 ;  /* 0x3f0000001919e820 */ /* 0x000fce0000400000 */
[----:B------:R-:W3:Y:S01]  /*13b0*/  MUFU.EX2 R29, R31 ;  /* 0x0000001f001d7308 */ /* 0x000ee20000000800 */
[----:B0-----:R-:W-:Y:S01]  /*13c0*/  @!P2 FMUL R28, R28, R28 ;  /* 0x0000001c1c1ca220 */ /* 0x001fe20000400000 */
[----:B------:R-:W-:Y:S01]  /*13d0*/  FSETP.GT.AND P4, PT, R33, 8.50705917302346158658e+37, PT ;  /* 0x7e8000002100780b */ /* 0x000fe20003f84000 */
[----:B------:R-:W-:Y:S01]  /*13e0*/  @!P0 FMUL R19, R19, R19 ;  /* 0x0000001313138220 */ /* 0x000fe20000400000 */
[----:B-1----:R-:W-:Y:S01]  /*13f0*/  @!P1 FMUL R26, R26, R26 ;  /* 0x0000001a1a1a9220 */ /* 0x002fe20000400000 */
[----:B------:R-:W-:-:S03]  /*1400*/  FADD R28, R28, 1 ;  /* 0x3f8000001c1c7421 */ /* 0x000fc60000000000 */
[----:B------:R-:W0:Y:S01]  /*1410*/  MUFU.EX2 R25, R25 ;  /* 0x0000001900197308 */ /* 0x000e220000000800 */
[----:B--2---:R-:W-:Y:S01]  /*1420*/  @!P5 FMUL R23, R23, R23 ;  /* 0x000000171717d220 */ /* 0x004fe20000400000 */
[----:B------:R-:W-:Y:S01]  /*1430*/  FSETP.GT.AND P0, PT, R27, 8.50705917302346158658e+37, PT ;  /* 0x7e8000001b00780b */ /* 0x000fe20003f04000 */
[----:B------:R-:W-:Y:S01]  /*1440*/  FADD R30, R19, 1 ;  /* 0x3f800000131e7421 */ /* 0x000fe20000000000 */
[----:B------:R-:W-:Y:S01]  /*1450*/  FADD R26, R26, 1 ;  /* 0x3f8000001a1a7421 */ /* 0x000fe20000000000 */
[----:B------:R-:W-:Y:S01]  /*1460*/  FADD R23, R23, 1 ;  /* 0x3f80000017177421 */ /* 0x000fe20000000000 */
[----:B---3--:R-:W-:Y:S01]  /*1470*/  @!P3 FMUL R29, R29, R29 ;  /* 0x0000001d1d1db220 */ /* 0x008fe20000400000 */
[----:B------:R-:W-:Y:S01]  /*1480*/  FSETP.GT.AND P3, PT, R28, 8.50705917302346158658e+37, PT ;  /* 0x7e8000001c00780b */ /* 0x000fe20003f64000 */
[----:B------:R-:W-:Y:S01]  /*1490*/  @P4 FMUL R33, R33, 0.25 ;  /* 0x3e80000021214820 */ /* 0x000fe20000400000 */
[----:B------:R-:W-:Y:S02]  /*14a0*/  FSETP.GT.AND P1, PT, R30, 8.50705917302346158658e+37, PT ;  /* 0x7e8000001e00780b */ /* 0x000fe40003f24000 */
[----:B------:R-:W-:-:S02]  /*14b0*/  FSETP.GT.AND P2, PT, R26, 8.50705917302346158658e+37, PT ;  /* 0x7e8000001a00780b */ /* 0x000fc40003f44000 */
[----:B------:R-:W-:Y:S02]  /*14c0*/  FSEL R19, R21, 1, P4 ;  /* 0x3f80000015137808 */ /* 0x000fe40002000000 */
[----:B------:R-:W-:Y:S01]  /*14d0*/  FSETP.GT.AND P4, PT, R23, 8.50705917302346158658e+37, PT ;  /* 0x7e8000001700780b */ /* 0x000fe20003f84000 */
[----:B0-----:R-:W-:Y:S01]  /*14e0*/  @!P6 FMUL R25, R25, R25 ;  /* 0x000000191919e220 */ /* 0x001fe20000400000 */
[----:B------:R-:W-:Y:S01]  /*14f0*/  @P0 FMUL R27, R27, 0.25 ;  /* 0x3e8000001b1b0820 */ /* 0x000fe20000400000 */
[----:B------:R-:W-:Y:S01]  /*1500*/  FADD R29, R29, 1 ;  /* 0x3f8000001d1d7421 */ /* 0x000fe20000000000 */
[----:B------:R-:W0:Y:S01]  /*1510*/  MUFU.RCP R33, R33 ;  /* 0x0000002100217308 */ /* 0x000e220000001000 */
[----:B------:R-:W-:Y:S01]  /*1520*/  FADD R25, R25, 1 ;  /* 0x3f80000019197421 */ /* 0x000fe20000000000 */
[----:B------:R-:W-:Y:S01]  /*1530*/  @P3 FMUL R28, R28, 0.25 ;  /* 0x3e8000001c1c3820 */ /* 0x000fe20000400000 */
[----:B------:R-:W-:Y:S01]  /*1540*/  @P1 FMUL R30, R30, 0.25 ;  /* 0x3e8000001e1e1820 */ /* 0x000fe20000400000 */
[----:B------:R-:W-:Y:S01]  /*1550*/  FSETP.GT.AND P5, PT, R29, 8.50705917302346158658e+37, PT ;  /* 0x7e8000001d00780b */ /* 0x000fe20003fa4000 */
[----:B------:R-:W-:Y:S01]  /*1560*/  @P2 FMUL R26, R26, 0.25 ;  /* 0x3e8000001a1a2820 */ /* 0x000fe20000400000 */
[----:B------:R-:W-:-:S02]  /*1570*/  FSEL R34, R21, 1, P0 ;  /* 0x3f80000015227808 */ /* 0x000fc40000000000 */
[----:B------:R-:W1:Y:S01]  /*1580*/  MUFU.RCP R27, R27 ;  /* 0x0000001b001b7308 */ /* 0x000e620000001000 */
[----:B------:R-:W-:Y:S01]  /*1590*/  FSETP.GT.AND P0, PT, R25, 8.50705917302346158658e+37, PT ;  /* 0x7e8000001900780b */ /* 0x000fe20003f04000 */
[----:B------:R-:W-:-:S06]  /*15a0*/  @P4 FMUL R23, R23, 0.25 ;  /* 0x3e80000017174820 */ /* 0x000fcc0000400000 */
[----:B------:R-:W2:Y:S01]  /*15b0*/  MUFU.RCP R28, R28 ;  /* 0x0000001c001c7308 */ /* 0x000ea20000001000 */
[----:B0-----:R-:W-:Y:S01]  /*15c0*/  FMUL R19, R33, R19 ;  /* 0x0000001321137220 */ /* 0x001fe20000400000 */
[----:B------:R-:W-:-:S06]  /*15d0*/  FSEL R33, R21, 1, P3 ;  /* 0x3f80000015217808 */ /* 0x000fcc0001800000 */
[----:B------:R-:W0:Y:S01]  /*15e0*/  MUFU.RCP R30, R30 ;  /* 0x0000001e001e7308 */ /* 0x000e220000001000 */
[----:B------:R-:W-:-:S07]  /*15f0*/  @P5 FMUL R29, R29, 0.25 ;  /* 0x3e8000001d1d5820 */ /* 0x000fce0000400000 */
[----:B------:R-:W3:Y:S01]  /*1600*/  MUFU.RCP R26, R26 ;  /* 0x0000001a001a7308 */ /* 0x000ee20000001000 */
[----:B------:R-:W-:-:S07]  /*1610*/  @P0 FMUL R25, R25, 0.25 ;  /* 0x3e80000019190820 */ /* 0x000fce0000400000 */
[----:B------:R-:W4:Y:S01]  /*1620*/  MUFU.RCP R23, R23 ;  /* 0x0000001700177308 */ /* 0x000f220000001000 */
[----:B-1----:R-:W-:Y:S01]  /*1630*/  FMUL R34, R27, R34 ;  /* 0x000000221b227220 */ /* 0x002fe20000400000 */
[C---:B------:R-:W-:Y:S01]  /*1640*/  FSEL R27, R21.reuse, 1, P1 ;  /* 0x3f800000151b7808 */ /* 0x040fe20000800000 */
[----:B--2---:R-:W-:Y:S01]  /*1650*/  FMUL R33, R28, R33 ;  /* 0x000000211c217220 */ /* 0x004fe20000400000 */
[C---:B------:R-:W-:Y:S02]  /*1660*/  FSEL R31, R21.reuse, 1, P2 ;  /* 0x3f800000151f7808 */ /* 0x040fe40001000000 */
[C---:B------:R-:W-:Y:S02]  /*1670*/  FSEL R28, R21.reuse, 1, P4 ;  /* 0x3f800000151c7808 */ /* 0x040fe40002000000 */
[----:B------:R-:W1:Y:S01]  /*1680*/  MUFU.RCP R29, R29 ;  /* 0x0000001d001d7308 */ /* 0x000e620000001000 */
[----:B0-----:R-:W-:Y:S01]  /*1690*/  FMUL R27, R30, R27 ;  /* 0x0000001b1e1b7220 */ /* 0x001fe20000400000 */
[----:B---3--:R-:W-:Y:S01]  /*16a0*/  FMUL R31, R26, R31 ;  /* 0x0000001f1a1f7220 */ /* 0x008fe20000400000 */
[----:B------:R-:W-:-:S02]  /*16b0*/  FSEL R26, R21, 1, P5 ;  /* 0x3f800000151a7808 */ /* 0x000fc40002800000 */
[----:B------:R-:W-:-:S03]  /*16c0*/  FSEL R30, R21, 1, P0 ;  /* 0x3f800000151e7808 */ /* 0x000fc60000000000 */
[----:B------:R-:W0:Y:S01]  /*16d0*/  MUFU.RCP R25, R25 ;  /* 0x0000001900197308 */ /* 0x000e220000001000 */
[----:B----4-:R-:W-:Y:S01]  /*16e0*/  FMUL R21, R23, R28 ;  /* 0x0000001c17157220 */ /* 0x010fe20000400000 */
[----:B------:R-:W-:Y:S01]  /*16f0*/  FMUL R34, R17, R34 ;  /* 0x0000002211227220 */ /* 0x000fe20000400000 */
[----:B------:R-:W-:Y:S02]  /*1700*/  STS [R9], R12 ;  /* 0x0000000c09007388 */ /* 0x000fe40000000800 */
[----:B------:R-:W-:Y:S02]  /*1710*/  FMUL R17, R4, R21 ;  /* 0x0000001504117220 */ /* 0x000fe40000400000 */
[----:B------:R2:W-:Y:S01]  /*1720*/  STS [R8+0x100], R13 ;  /* 0x0001000d08007388 */ /* 0x0005e20000000800 */
[----:B------:R-:W-:-:S03]  /*1730*/  FMUL R19, R36, R19 ;  /* 0x0000001324137220 */ /* 0x000fc60000400000 */
[----:B------:R-:W-:Y:S01]  /*1740*/  STS [R7+0x200], R14 ;  /* 0x0002000e07007388 */ /* 0x000fe20000000800 */
[----:B-1----:R-:W-:-:S03]  /*1750*/  FMUL R26, R29, R26 ;  /* 0x0000001a1d1a7220 */ /* 0x002fc60000400000 */
[----:B------:R-:W-:Y:S01]  /*1760*/  STS [R6+0x300], R17 ;  /* 0x0003001106007388 */ /* 0x000fe20000000800 */
[----:B0-----:R-:W-:Y:S01]  /*1770*/  FMUL R28, R25, R30 ;  /* 0x0000001e191c7220 */ /* 0x001fe20000400000 */
[----:B------:R-:W-:Y:S02]  /*1780*/  FMUL R27, R10, R27 ;  /* 0x0000001b0a1b7220 */ /* 0x000fe40000400000 */
[----:B------:R-:W-:Y:S01]  /*1790*/  STS [R9+0x40], R18 ;  /* 0x0000401209007388 */ /* 0x000fe20000000800 */
[----:B------:R-:W-:-:S03]  /*17a0*/  FMUL R20, R20, R31 ;  /* 0x0000001f14147220 */ /* 0x000fc60000400000 */
[----:B------:R-:W-:Y:S01]  /*17b0*/  STS [R8+0x140], R11 ;  /* 0x0001400b08007388 */ /* 0x000fe20000000800 */
[----:B------:R-:W-:-:S03]  /*17c0*/  FMUL R33, R16, R33 ;  /* 0x0000002110217220 */ /* 0x000fc60000400000 */
[----:B------:R-:W-:Y:S01]  /*17d0*/  STS [R7+0x240], R22 ;  /* 0x0002401607007388 */ /* 0x000fe20000000800 */
[----:B------:R-:W-:-:S03]  /*17e0*/  FMUL R26, R35, R26 ;  /* 0x0000001a231a7220 */ /* 0x000fc60000400000 */
[----:B------:R0:W-:Y:S01]  /*17f0*/  STS [R6+0x340], R5 ;  /* 0x0003400506007388 */ /* 0x0001e20000000800 */
[----:B------:R-:W-:-:S03]  /*1800*/  FMUL R21, R15, R28 ;  /* 0x0000001c0f157220 */ /* 0x000fc60000400000 */
[----:B------:R-:W-:Y:S01]  /*1810*/  STS [R9+0x80], R24 ;  /* 0x0000801809007388 */ /* 0x000fe20000000800 */
[----:B------:R-:W-:-:S03]  /*1820*/  SHF.L.U32 R4, R2, 0x2, RZ ;  /* 0x0000000202047819 */ /* 0x000fc600000006ff */
[----:B------:R-:W-:Y:S04]  /*1830*/  STS [R8+0x180], R19 ;  /* 0x0001801308007388 */ /* 0x000fe80000000800 */
[----:B------:R-:W-:Y:S04]  /*1840*/  STS [R7+0x280], R34 ;  /* 0x0002802207007388 */ /* 0x000fe80000000800 */
[----:B------:R-:W-:Y:S01]  /*1850*/  STS [R6+0x380], R27 ;  /* 0x0003801b06007388 */ /* 0x000fe20000000800 */
[----:B------:R-:W-:-:S03]  /*1860*/  LOP3.LUT R4, R4, 0x3fc, RZ, 0xc0, !PT ;  /* 0x000003fc04047812 */ /* 0x000fc600078ec0ff */
[----:B------:R-:W-:Y:S04]  /*1870*/  STS [R9+0xc0], R20 ;  /* 0x0000c01409007388 */ /* 0x000fe80000000800 */
[----:B------:R-:W-:Y:S04]  /*1880*/  STS [R8+0x1c0], R33 ;  /* 0x0001c02108007388 */ /* 0x000fe80000000800 */
[----:B------:R1:W-:Y:S04]  /*1890*/  STS [R7+0x2c0], R26 ;  /* 0x0002c01a07007388 */ /* 0x0003e80000000800 */
[----:B------:R3:W-:Y:S01]  /*18a0*/  STS [R6+0x3c0], R21 ;  /* 0x0003c01506007388 */ /* 0x0007e20000000800 */
[----:B------:R-:W-:-:S02]  /*18b0*/  LOP3.LUT R10, R4, 0x400, RZ, 0xfc, !PT ;  /* 0x00000400040a7812 */ /* 0x000fc400078efcff */
[----:B--2---:R-:W-:Y:S02]  /*18c0*/  LOP3.LUT R13, R4, 0x800, RZ, 0xfc, !PT ;  /* 0x00000800040d7812 */ /* 0x004fe400078efcff */
[----:B------:R-:W-:Y:S02]  /*18d0*/  SHF.R.U32.HI R12, RZ, 0x2, R10 ;  /* 0x00000002ff0c7819 */ /* 0x000fe4000001160a */
[----:B------:R-:W-:Y:S02]  /*18e0*/  SHF.R.U32.HI R13, RZ, 0x2, R13 ;  /* 0x00000002ff0d7819 */ /* 0x000fe4000001160d */
[----:B------:R-:W-:Y:S02]  /*18f0*/  LOP3.LUT R10, R2, 0xf0, RZ, 0xc0, !PT ;  /* 0x000000f0020a7812 */ /* 0x000fe400078ec0ff */
[----:B------:R-:W-:Y:S02]  /*1900*/  LOP3.LUT R12, R12, 0x1f0, RZ, 0xc0, !PT ;  /* 0x000001f00c0c7812 */ /* 0x000fe400078ec0ff */
[----:B------:R-:W-:-:S02]  /*1910*/  LOP3.LUT R13, R13, 0x2f0, RZ, 0xc0, !PT ;  /* 0x000002f00d0d7812 */ /* 0x000fc400078ec0ff */
[----:B0-----:R-:W-:Y:S02]  /*1920*/  IADD3 R5, R10, UR4, RZ ;  /* 0x000000040a057c10 */ /* 0x001fe4000fffe0ff */
[----:B------:R-:W-:Y:S02]  /*1930*/  IADD3 R11, R12, UR4, RZ ;  /* 0x000000040c0b7c10 */ /* 0x000fe4000fffe0ff */
[----:B------:R-:W-:Y:S02]  /*1940*/  IADD3 R13, R13, UR4, RZ ;  /* 0x000000040d0d7c10 */ /* 0x000fe4000fffe0ff */
[C---:B------:R-:W-:Y:S02]  /*1950*/  LEA R12, R4.reuse, R5, 0x2 ;  /* 0x00000005040c7211 */ /* 0x040fe400078e10ff */
[C---:B------:R-:W-:Y:S01]  /*1960*/  LEA R11, R4.reuse, R11, 0x2 ;  /* 0x0000000b040b7211 */ /* 0x040fe200078e10ff */
[----:B------:R-:W-:Y:S01]  /*1970*/  BAR.SYNC.DEFER_BLOCKING 0x0 ;  /* 0x0000000000007b1d */ /* 0x000fe20000010000 */
[----:B------:R-:W-:-:S02]  /*1980*/  LEA R16, R4, R13, 0x2 ;  /* 0x0000000d04107211 */ /* 0x000fc400078e10ff */
[----:B------:R-:W-:Y:S02]  /*1990*/  LOP3.LUT R32, R32, 0x3c, R3, 0xf8, !PT ;  /* 0x0000003c20207812 */ /* 0x000fe400078ef803 */
[----:B------:R-:W-:Y:S02]  /*19a0*/  SHF.R.U32.HI R23, RZ, 0x4, R2 ;  /* 0x00000004ff177819 */ /* 0x000fe40000011602 */
[--C-:B------:R-:W-:Y:S01]  /*19b0*/  SHF.R.S32.HI R5, RZ, 0x1f, R32.reuse ;  /* 0x0000001fff057819 */ /* 0x100fe20000011420 */
[----:B------:R-:W0:Y:S01]  /*19c0*/  LDC.64 R2, c[0x0][0x238] ;  /* 0x00008e00ff027b82 */ /* 0x000e220000000a00 */
[----:B-1----:R-:W-:Y:S02]  /*19d0*/  SHF.R.S32.HI R7, RZ, 0x1f, R32 ;  /* 0x0000001fff077819 */ /* 0x002fe40000011420 */
[----:B------:R-:W-:Y:S01]  /*19e0*/  LEA.HI R5, R5, R32, RZ, 0x6 ;  /* 0x0000002005057211 */ /* 0x000fe200078f30ff */
[----:B------:R-:W1:Y:S04]  /*19f0*/  LDS.128 R12, [R12] ;  /* 0x000000000c0c7984 */ /* 0x000e680000000c00 */
[----:B------:R-:W2:Y:S04]  /*1a00*/  LDS.128 R8, [R11+0x1000] ;  /* 0x001000000b087984 */ /* 0x000ea80000000c00 */
[----:B------:R-:W4:Y:S01]  /*1a10*/  LDS.128 R16, [R16+0x2000] ;  /* 0x0020000010107984 */ /* 0x000f220000000c00 */
[----:B---3--:R-:W-:-:S02]  /*1a20*/  SHF.L.U32 R6, R5, 0x8, RZ ;  /* 0x0000000805067819 */ /* 0x008fc400000006ff */
[----:B------:R-:W-:Y:S02]  /*1a30*/  SGXT.U32 R23, R23, 0x4 ;  /* 0x000000041717781a */ /* 0x000fe40000000000 */
[----:B------:R-:W-:Y:S02]  /*1a40*/  LEA.HI R20, R7, R32, RZ, 0x6 ;  /* 0x0000002007147211 */ /* 0x000fe400078f30ff */
[----:B------:R-:W-:Y:S02]  /*1a50*/  LOP3.LUT R25, R6, 0xffffc000, RZ, 0xc0, !PT ;  /* 0xffffc00006197812 */ /* 0x000fe400078ec0ff */
[----:B------:R-:W-:Y:S02]  /*1a60*/  LOP3.LUT R5, R0, 0x30, R23, 0xfe, !PT ;  /* 0x0000003000057812 */ /* 0x000fe400078efe17 */
[----:B------:R-:W-:Y:S02]  /*1a70*/  LOP3.LUT R7, R0, 0x20, R23, 0xfe, !PT ;  /* 0x0000002000077812 */ /* 0x000fe400078efe17 */
[----:B------:R-:W-:-:S02]  /*1a80*/  LOP3.LUT R20, R20, 0xffffffc0, RZ, 0xc0, !PT ;  /* 0xffffffc014147812 */ /* 0x000fc400078ec0ff */
[----:B------:R-:W-:Y:S02]  /*1a90*/  LOP3.LUT R6, R4, 0xc00, RZ, 0xfc, !PT ;  /* 0x00000c0004067812 */ /* 0x000fe400078efcff */
[----:B------:R-:W-:Y:S02]  /*1aa0*/  LOP3.LUT R21, R0, 0x10, R23, 0xfe, !PT ;  /* 0x0000001000157812 */ /* 0x000fe400078efe17 */
[----:B------:R-:W-:Y:S02]  /*1ab0*/  ISETP.GE.AND P0, PT, R32, 0x100, PT ;  /* 0x000001002000780c */ /* 0x000fe40003f06270 */
[----:B------:R-:W-:Y:S02]  /*1ac0*/  LOP3.LUT R23, R0, R23, RZ, 0xfc, !PT ;  /* 0x0000001700177212 */ /* 0x000fe400078efcff */
[----:B------:R-:W-:Y:S02]  /*1ad0*/  IADD3 R0, R25, R32, -R20 ;  /* 0x0000002019007210 */ /* 0x000fe40007ffe814 */
[----:B------:R-:W-:-:S02]  /*1ae0*/  SHF.R.U32.HI R6, RZ, 0x2, R6 ;  /* 0x00000002ff067819 */ /* 0x000fc40000011606 */
[----:B------:R-:W-:Y:S02]  /*1af0*/  ISETP.LT.AND P3, PT, R23, 0x100, !P0 ;  /* 0x000001001700780c */ /* 0x000fe40004761270 */
[----:B------:R-:W-:Y:S02]  /*1b00*/  ISETP.LT.AND P2, PT, R21, 0x100, !P0 ;  /* 0x000001001500780c */ /* 0x000fe40004741270 */
[----:B------:R-:W-:Y:S02]  /*1b10*/  ISETP.LT.AND P1, PT, R7, 0x100, !P0 ;  /* 0x000001000700780c */ /* 0x000fe40004721270 */
[----:B------:R-:W-:Y:S02]  /*1b20*/  LOP3.LUT R6, R6, 0x3f0, RZ, 0xc0, !PT ;  /* 0x000003f006067812 */ /* 0x000fe400078ec0ff */
[----:B------:R-:W-:Y:S02]  /*1b30*/  LEA R23, R23, R0, 0x6 ;  /* 0x0000000017177211 */ /* 0x000fe400078e30ff */
[----:B------:R-:W-:-:S02]  /*1b40*/  ISETP.LT.AND P0, PT, R5, 0x100, !P0 ;  /* 0x000001000500780c */ /* 0x000fc40004701270 */
[-C--:B------:R-:W-:Y:S02]  /*1b50*/  LEA R21, R21, R0.reuse, 0x6 ;  /* 0x0000000015157211 */ /* 0x080fe400078e30ff */
[----:B------:R-:W-:Y:S02]  /*1b60*/  LEA R25, R7, R0, 0x6 ;  /* 0x0000000007197211 */ /* 0x000fe400078e30ff */
[----:B------:R-:W-:Y:S01]  /*1b70*/  IADD3 R27, R6, UR4, RZ ;  /* 0x00000004061b7c10 */ /* 0x000fe2000fffe0ff */
[----:B0-----:R-:W-:-:S04]  /*1b80*/  IMAD.WIDE R6, R23, 0x4, R2 ;  /* 0x0000000417067825 */ /* 0x001fc800078e0202 */
[--C-:B------:R-:W-:Y:S01]  /*1b90*/  IMAD.WIDE R20, R21, 0x4, R2.reuse ;  /* 0x0000000415147825 */ /* 0x100fe200078e0202 */
[----:B-1----:R0:W-:Y:S03]  /*1ba0*/  @P3 STG.E.128 desc[UR6][R6.64], R12 ;  /* 0x0000000c06003986 */ /* 0x0021e6000c101d06 */
[----:B------:R-:W-:Y:S01]  /*1bb0*/  IMAD.WIDE R22, R25, 0x4, R2 ;  /* 0x0000000419167825 */ /* 0x000fe200078e0202 */
[----:B--2---:R0:W-:Y:S01]  /*1bc0*/  @P2 STG.E.128 desc[UR6][R20.64], R8 ;  /* 0x0000000814002986 */ /* 0x0041e2000c101d06 */
[----:B------:R-:W-:-:S03]  /*1bd0*/  LEA R27, R4, R27, 0x2 ;  /* 0x0000001b041b7211 */ /* 0x000fc600078e10ff */
[----:B----4-:R0:W-:Y:S02]  /*1be0*/  @P1 STG.E.128 desc[UR6][R22.64], R16 ;  /* 0x0000001016001986 */ /* 0x0101e4000c101d06 */
[----:B0-----:R-:W-:Y:S05]  /*1bf0*/  @!P0 EXIT ;  /* 0x000000000000894d */ /* 0x001fea0003800000 */
[----:B------:R-:W0:Y:S01]  /*1c00*/  LDS.128 R24, [R27+0x3000] ;  /* 0x003000001b187984 */ /* 0x000e220000000c00 */
[----:B------:R-:W-:-:S05]  /*1c10*/  LEA R5, R5, R0, 0x6 ;  /* 0x0000000005057211 */ /* 0x000fca00078e30ff */
[----:B------:R-:W-:-:S05]  /*1c20*/  IMAD.WIDE R2, R5, 0x4, R2 ;  /* 0x0000000405027825 */ /* 0x000fca00078e0202 */
[----:B0-----:R-:W-:Y:S01]  /*1c30*/  STG.E.128 desc[UR6][R2.64], R24 ;  /* 0x0000001802007986 */ /* 0x001fe2000c101d06 */
[----:B------:R-:W-:Y:S05]  /*1c40*/  EXIT ;  /* 0x000000000000794d */ /* 0x000fea0003800000 */
.L_x_0:
[----:B------:R-:W-:-:S00]  /*1c50*/  BRA `(.L_x_0) ;  /* 0xfffffffc00fc7947 */ /* 0x000fc0000383ffff */
[----:B------:R-:W-:-:S00]  /*1c60*/  NOP ;  /* 0x0000000000007918 */ /* 0x000fc00000000000 */
        /* <DEDUP_REMOVED lines=9> */
.L_x_1:


//--------------------- .nv.global.init           --------------------------
	.section	.nv.global.init,"aw",@progbits
.nv.global.init:
	.type		_$_str,@object
	.size		_$_str,(_$_str_$_2 - _$_str)
_$_str:
        /*0000*/ 	.byte	0x5f, 0x5f, 0x43, 0x55, 0x44, 0x41, 0x5f, 0x46, 0x54, 0x5a, 0x00
	.type		_$_str_$_2,@object
	.size		_$_str_$_2,(.L_1 - _$_str_$_2)
_$_str_$_2:
        /*000b*/ 	.byte	0x5f, 0x5f, 0x43, 0x55, 0x44, 0x41, 0x5f, 0x50, 0x52, 0x45, 0x43, 0x5f, 0x53, 0x51, 0x52, 0x54
        /*001b*/ 	.byte	0x00
.L_1:


//--------------------- .nv.shared.triton_poi_fused__native_batch_norm_legit_no_training_silu_24 --------------------------
	.section	.nv.shared.triton_poi_fused__native_batch_norm_legit_no_training_silu_24,"aw",@nobits
	.sectionflags	@""
	.align	16
	.zero		1024


//--------------------- .nv.constant0.triton_poi_fused__native_batch_norm_legit_no_training_silu_24 --------------------------
	.section	.nv.constant0.triton_poi_fused__native_batch_norm_legit_no_training_silu_24,"a",@progbits
	.sectionflags	@""
	.align	4
.nv.constant0.triton_poi_fused__native_batch_norm_legit_no_training_silu_24:
	.zero		584
